	.target	sm_80

	.elftype	@"ET_EXEC"


//--------------------- .note.nv.tkinfo           --------------------------
	.section	.note.nv.tkinfo,"",@"SHT_NOTE"
	.sectionflags	@"SHF_NOTE_NV_TKINFO"
	.tkinfo
        /*0018*/ 	.word	0x00000002
        /*0030*/ 	.string	""
        /*0030*/ 	.string	"ptxas"
        /*0030*/ 	.string	"Cuda compilation tools, release 13.0, V13.0.88"
        /*0030*/ 	.string	"Build cuda_13.0.r13.0/compiler.36424714_0"
        /*0030*/ 	.string	"-v  -suppress-debug-info  -lineinfo  -arch sm_80 "



//--------------------- .note.nv.cuinfo           --------------------------
	.section	.note.nv.cuinfo,"",@"SHT_NOTE"
	.sectionflags	@"SHF_NOTE_NV_CUINFO"
        /*0018*/ 	.short	0x0002
        /*001a*/ 	.short	0x0050
        /*001c*/ 	.short	0x0082
	.zero		2


//--------------------- .nv.info                  --------------------------
	.section	.nv.info,"",@"SHT_CUDA_INFO"
	.align	4


	//----- nvinfo : EIATTR_REGCOUNT
	.align		4
        /*0000*/ 	.byte	0x04, 0x2f
        /*0002*/ 	.short	(.L_1 - .L_0)
	.align		4
.L_0:
        /*0004*/ 	.word	index@(matmul_kernel)
        /*0008*/ 	.word	0x00000040


	//----- nvinfo : EIATTR_FRAME_SIZE
	.align		4
.L_1:
        /*000c*/ 	.byte	0x04, 0x11
        /*000e*/ 	.short	(.L_3 - .L_2)
	.align		4
.L_2:
        /*0010*/ 	.word	index@(matmul_kernel)
        /*0014*/ 	.word	0x00000000


	//----- nvinfo : EIATTR_MIN_STACK_SIZE
	.align		4
.L_3:
        /*0018*/ 	.byte	0x04, 0x12
        /*001a*/ 	.short	(.L_5 - .L_4)
	.align		4
.L_4:
        /*001c*/ 	.word	index@(matmul_kernel)
        /*0020*/ 	.word	0x00000000
.L_5:


//--------------------- .nv.info.matmul_kernel    --------------------------
	.section	.nv.info.matmul_kernel,"",@"SHT_CUDA_INFO"
	.sectionflags	@""
	.align	4


	//----- nvinfo : EIATTR_CUDA_API_VERSION
	.align		4
        /*0000*/ 	.byte	0x04, 0x37
        /*0002*/ 	.short	(.L_7 - .L_6)
.L_6:
        /*0004*/ 	.word	0x00000082


	//----- nvinfo : EIATTR_SW2861232_WAR
	.align		4
.L_7:
        /*0008*/ 	.byte	0x01, 0x35
	.zero		2


	//----- nvinfo : EIATTR_PARAM_CBANK
	.align		4
        /*000c*/ 	.byte	0x04, 0x0a
        /*000e*/ 	.short	(.L_9 - .L_8)
	.align		4
.L_8:
        /*0010*/ 	.word	index@(.nv.constant0.matmul_kernel)
        /*0014*/ 	.short	0x0160
        /*0016*/ 	.short	0x0050


	//----- nvinfo : EIATTR_CBANK_PARAM_SIZE
	.align		4
.L_9:
        /*0018*/ 	.byte	0x03, 0x19
        /*001a*/ 	.short	0x0050


	//----- nvinfo : EIATTR_KPARAM_INFO
	.align		4
        /*001c*/ 	.byte	0x04, 0x17
        /*001e*/ 	.short	(.L_11 - .L_10)
.L_10:
        /*0020*/ 	.word	0x00000000
        /*0024*/ 	.short	0x000d
        /*0026*/ 	.short	0x0048
        /*0028*/ 	.byte	0x00, 0xf4, 0x21, 0x00


	//----- nvinfo : EIATTR_KPARAM_INFO
	.align		4
.L_11:
        /*002c*/ 	.byte	0x04, 0x17
        /*002e*/ 	.short	(.L_13 - .L_12)
.L_12:
        /*0030*/ 	.word	0x00000000
        /*0034*/ 	.short	0x000c
        /*0036*/ 	.short	0x0040
        /*0038*/ 	.byte	0x00, 0xf4, 0x21, 0x00


	//----- nvinfo : EIATTR_KPARAM_INFO
	.align		4
.L_13:
        /*003c*/ 	.byte	0x04, 0x17
        /*003e*/ 	.short	(.L_15 - .L_14)
.L_14:
        /*0040*/ 	.word	0x00000000
        /*0044*/ 	.short	0x000b
        /*0046*/ 	.short	0x0038
        /*0048*/ 	.byte	0x00, 0xf0, 0x11, 0x00


	//----- nvinfo : EIATTR_KPARAM_INFO
	.align		4
.L_15:
        /*004c*/ 	.byte	0x04, 0x17
        /*004e*/ 	.short	(.L_17 - .L_16)
.L_16:
        /*0050*/ 	.word	0x00000000
        /*0054*/ 	.short	0x000a
        /*0056*/ 	.short	0x0034
        /*0058*/ 	.byte	0x00, 0xf0, 0x11, 0x00


	//----- nvinfo : EIATTR_KPARAM_INFO
	.align		4
.L_17:
        /*005c*/ 	.byte	0x04, 0x17
        /*005e*/ 	.short	(.L_19 - .L_18)
.L_18:
        /*0060*/ 	.word	0x00000000
        /*0064*/ 	.short	0x0009
        /*0066*/ 	.short	0x0030
        /*0068*/ 	.byte	0x00, 0xf0, 0x11, 0x00


	//----- nvinfo : EIATTR_KPARAM_INFO
	.align		4
.L_19:
        /*006c*/ 	.byte	0x04, 0x17
        /*006e*/ 	.short	(.L_21 - .L_20)
.L_20:
        /*0070*/ 	.word	0x00000000
        /*0074*/ 	.short	0x0008
        /*0076*/ 	.short	0x002c
        /*0078*/ 	.byte	0x00, 0xf0, 0x11, 0x00


	//----- nvinfo : EIATTR_KPARAM_INFO
	.align		4
.L_21:
        /*007c*/ 	.byte	0x04, 0x17
        /*007e*/ 	.short	(.L_23 - .L_22)
.L_22:
        /*0080*/ 	.word	0x00000000
        /*0084*/ 	.short	0x0007
        /*0086*/ 	.short	0x0028
        /*0088*/ 	.byte	0x00, 0xf0, 0x11, 0x00


	//----- nvinfo : EIATTR_KPARAM_INFO
	.align		4
.L_23:
        /*008c*/ 	.byte	0x04, 0x17
        /*008e*/ 	.short	(.L_25 - .L_24)
.L_24:
        /*0090*/ 	.word	0x00000000
        /*0094*/ 	.short	0x0006
        /*0096*/ 	.short	0x0024
        /*0098*/ 	.byte	0x00, 0xf0, 0x11, 0x00


	//----- nvinfo : EIATTR_KPARAM_INFO
	.align		4
.L_25:
        /*009c*/ 	.byte	0x04, 0x17
        /*009e*/ 	.short	(.L_27 - .L_26)
.L_26:
        /*00a0*/ 	.word	0x00000000
        /*00a4*/ 	.short	0x0005
        /*00a6*/ 	.short	0x0020
        /*00a8*/ 	.byte	0x00, 0xf0, 0x11, 0x00


	//----- nvinfo : EIATTR_KPARAM_INFO
	.align		4
.L_27:
        /*00ac*/ 	.byte	0x04, 0x17
        /*00ae*/ 	.short	(.L_29 - .L_28)
.L_28:
        /*00b0*/ 	.word	0x00000000
        /*00b4*/ 	.short	0x0004
        /*00b6*/ 	.short	0x001c
        /*00b8*/ 	.byte	0x00, 0xf0, 0x11, 0x00


	//----- nvinfo : EIATTR_KPARAM_INFO
	.align		4
.L_29:
        /*00bc*/ 	.byte	0x04, 0x17
        /*00be*/ 	.short	(.L_31 - .L_30)
.L_30:
        /*00c0*/ 	.word	0x00000000
        /*00c4*/ 	.short	0x0003
        /*00c6*/ 	.short	0x0018
        /*00c8*/ 	.byte	0x00, 0xf0, 0x11, 0x00


	//----- nvinfo : EIATTR_KPARAM_INFO
	.align		4
.L_31:
        /*00cc*/ 	.byte	0x04, 0x17
        /*00ce*/ 	.short	(.L_33 - .L_32)
.L_32:
        /*00d0*/ 	.word	0x00000000
        /*00d4*/ 	.short	0x0002
        /*00d6*/ 	.short	0x0010
        /*00d8*/ 	.byte	0x00, 0xf4, 0x21, 0x00


	//----- nvinfo : EIATTR_KPARAM_INFO
	.align		4
.L_33:
        /*00dc*/ 	.byte	0x04, 0x17
        /*00de*/ 	.short	(.L_35 - .L_34)
.L_34:
        /*00e0*/ 	.word	0x00000000
        /*00e4*/ 	.short	0x0001
        /*00e6*/ 	.short	0x0008
        /*00e8*/ 	.byte	0x00, 0xf4, 0x21, 0x00


	//----- nvinfo : EIATTR_KPARAM_INFO
	.align		4
.L_35:
        /*00ec*/ 	.byte	0x04, 0x17
        /*00ee*/ 	.short	(.L_37 - .L_36)
.L_36:
        /*00f0*/ 	.word	0x00000000
        /*00f4*/ 	.short	0x0000
        /*00f6*/ 	.short	0x0000
        /*00f8*/ 	.byte	0x00, 0xf4, 0x21, 0x00


	//----- nvinfo : EIATTR_MAXREG_COUNT
	.align		4
.L_37:
        /*00fc*/ 	.byte	0x03, 0x1b
        /*00fe*/ 	.short	0x00ff


	//----- nvinfo : EIATTR_NUM_BARRIERS
	.align		4
        /*0100*/ 	.byte	0x02, 0x4c
        /*0102*/ 	.byte	0x01
	.zero		1


	//----- nvinfo : EIATTR_MERCURY_ISA_VERSION
	.align		4
        /*0104*/ 	.byte	0x03, 0x5f
        /*0106*/ 	.short	0x0000


	//----- nvinfo : EIATTR_EXIT_INSTR_OFFSETS
	.align		4
        /*0108*/ 	.byte	0x04, 0x1c
        /*010a*/ 	.short	(.L_39 - .L_38)


	//   ....[0]....
.L_38:
        /*010c*/ 	.word	0x000019c0


	//   ....[1]....
        /*0110*/ 	.word	0x000019f0


	//----- nvinfo : EIATTR_REQNTID
	.align		4
.L_39:
        /*0114*/ 	.byte	0x04, 0x10
        /*0116*/ 	.short	(.L_41 - .L_40)
.L_40:
        /*0118*/ 	.word	0x00000100
        /*011c*/ 	.word	0x00000001
        /*0120*/ 	.word	0x00000001
.L_41:


//--------------------- .nv.callgraph             --------------------------
	.section	.nv.callgraph,"",@"SHT_CUDA_CALLGRAPH"
	.align	4
	.sectionentsize	8
	.align		4
        /*0000*/ 	.word	0x00000000
	.align		4
        /*0004*/ 	.word	0xffffffff
	.align		4
        /*0008*/ 	.word	0x00000000
	.align		4
        /*000c*/ 	.word	0xfffffffe
	.align		4
        /*0010*/ 	.word	0x00000000
	.align		4
        /*0014*/ 	.word	0xfffffffd
	.align		4
        /*0018*/ 	.word	0x00000000
	.align		4
        /*001c*/ 	.word	0xfffffffc


//--------------------- .nv.rel.action            --------------------------
	.section	.nv.rel.action,"",@"SHT_CUDA_RELOCINFO"
	.align	8
	.sectionentsize	8
        /*0000*/ 	.byte	0x73, 0x00, 0x00, 0x00, 0x00, 0x00, 0x00, 0x00, 0x00, 0x00, 0x00, 0x11, 0x25, 0x00, 0x05, 0x36


//--------------------- .nv.constant0.matmul_kernel --------------------------
	.section	.nv.constant0.matmul_kernel,"a",@progbits
	.sectionflags	@""
	.align	4
.nv.constant0.matmul_kernel:
	.zero		432


//--------------------- .text.matmul_kernel       --------------------------
	.section	.text.matmul_kernel,"ax",@progbits
	.sectioninfo	@"SHI_REGISTERS=64"
	.align	128
        .global         matmul_kernel
        .type           matmul_kernel,@function
        .size           matmul_kernel,(.L_x_3 - matmul_kernel)
        .other          matmul_kernel,@"STO_CUDA_ENTRY STV_DEFAULT"
matmul_kernel:
.text.matmul_kernel:
[----:B------:R-:W-:Y:S02]  /*0000*/  IMAD.MOV.U32 R1, RZ, RZ, c[0x0][0x28] ;  /* 0x00000a00ff017624 */ /* 0x000fe400078e00ff */
[----:B------:R-:W-:Y:S01]  /*0010*/  IMAD.MOV.U32 R0, RZ, RZ, c[0x0][0x17c] ;  /* 0x00005f00ff007624 */ /* 0x000fe200078e00ff */
[----:B------:R-:W0:Y:S01]  /*0020*/  S2R R5, SR_CTAID.X ;  /* 0x0000000000057919 */ /* 0x000e220000002500 */
[----:B------:R-:W-:Y:S01]  /*0030*/  IMAD.MOV.U32 R44, RZ, RZ, c[0x0][0x180] ;  /* 0x00006000ff2c7624 */ /* 0x000fe200078e00ff */
[----:B------:R-:W-:Y:S02]  /*0040*/  ULDC.64 UR6, c[0x0][0x118] ;  /* 0x0000460000067ab9 */ /* 0x000fe40000000a00 */
[----:B------:R-:W-:Y:S02]  /*0050*/  IADD3 R0, R0, 0x3f, RZ ;  /* 0x0000003f00007810 */ /* 0x000fe40007ffe0ff */
[----:B------:R-:W-:Y:S02]  /*0060*/  IADD3 R44, R44, 0x1f, RZ ;  /* 0x0000001f2c2c7810 */ /* 0x000fe40007ffe0ff */
[----:B------:R-:W-:-:S04]  /*0070*/  SHF.R.S32.HI R3, RZ, 0x1f, R0 ;  /* 0x0000001fff037819 */ /* 0x000fc80000011400 */
[----:B------:R-:W-:-:S04]  /*0080*/  LEA.HI R3, R3, R0, RZ, 0x6 ;  /* 0x0000000003037211 */ /* 0x000fc800078f30ff */
[----:B------:R-:W-:-:S05]  /*0090*/  SHF.R.S32.HI R3, RZ, 0x6, R3 ;  /* 0x00000006ff037819 */ /* 0x000fca0000011403 */
[----:B------:R-:W-:Y:S01]  /*00a0*/  IMAD.SHL.U32 R4, R3, 0x8, RZ ;  /* 0x0000000803047824 */ /* 0x000fe200078e00ff */
[----:B0-----:R-:W-:-:S04]  /*00b0*/  IABS R8, R5 ;  /* 0x0000000500087213 */ /* 0x001fc80000000000 */
[-C--:B------:R-:W-:Y:S02]  /*00c0*/  IABS R7, R4.reuse ;  /* 0x0000000400077213 */ /* 0x080fe40000000000 */
[----:B------:R-:W-:Y:S02]  /*00d0*/  IABS R10, R4 ;  /* 0x00000004000a7213 */ /* 0x000fe40000000000 */
[----:B------:R-:W0:Y:S08]  /*00e0*/  I2F.RP R0, R7 ;  /* 0x0000000700007306 */ /* 0x000e300000209400 */
[----:B0-----:R-:W0:Y:S02]  /*00f0*/  MUFU.RCP R0, R0 ;  /* 0x0000000000007308 */ /* 0x001e240000001000 */
[----:B0-----:R-:W-:Y:S01]  /*0100*/  IADD3 R2, R0, 0xffffffe, RZ ;  /* 0x0ffffffe00027810 */ /* 0x001fe20007ffe0ff */
[----:B------:R-:W-:-:S05]  /*0110*/  IMAD.MOV R0, RZ, RZ, -R10 ;  /* 0x000000ffff007224 */ /* 0x000fca00078e0a0a */
[----:B------:R0:W1:Y:S02]  /*0120*/  F2I.FTZ.U32.TRUNC.NTZ R3, R2 ;  /* 0x0000000200037305 */ /* 0x000064000021f000 */
[----:B0-----:R-:W-:Y:S02]  /*0130*/  IMAD.MOV.U32 R2, RZ, RZ, RZ ;  /* 0x000000ffff027224 */ /* 0x001fe400078e00ff */
[----:B-1----:R-:W-:-:S04]  /*0140*/  IMAD.MOV R6, RZ, RZ, -R3 ;  /* 0x000000ffff067224 */ /* 0x002fc800078e0a03 */
[----:B------:R-:W-:Y:S02]  /*0150*/  IMAD R9, R6, R7, RZ ;  /* 0x0000000706097224 */ /* 0x000fe400078e02ff */
[----:B------:R-:W-:Y:S02]  /*0160*/  IMAD.MOV.U32 R6, RZ, RZ, R8 ;  /* 0x000000ffff067224 */ /* 0x000fe400078e0008 */
[----:B------:R-:W-:-:S06]  /*0170*/  IMAD.HI.U32 R3, R3, R9, R2 ;  /* 0x0000000903037227 */ /* 0x000fcc00078e0002 */
[----:B------:R-:W-:-:S04]  /*0180*/  IMAD.HI.U32 R3, R3, R6, RZ ;  /* 0x0000000603037227 */ /* 0x000fc800078e00ff */
[----:B------:R-:W-:-:S05]  /*0190*/  IMAD R0, R3, R0, R6 ;  /* 0x0000000003007224 */ /* 0x000fca00078e0206 */
[----:B------:R-:W-:-:S13]  /*01a0*/  ISETP.GT.U32.AND P1, PT, R7, R0, PT ;  /* 0x000000000700720c */ /* 0x000fda0003f24070 */
[----:B------:R-:W-:Y:S01]  /*01b0*/  @!P1 IMAD.IADD R0, R0, 0x1, -R7 ;  /* 0x0000000100009824 */ /* 0x000fe200078e0a07 */
[----:B------:R-:W-:Y:S02]  /*01c0*/  @!P1 IADD3 R3, R3, 0x1, RZ ;  /* 0x0000000103039810 */ /* 0x000fe40007ffe0ff */
[----:B------:R-:W-:Y:S02]  /*01d0*/  ISETP.NE.AND P1, PT, R4, RZ, PT ;  /* 0x000000ff0400720c */ /* 0x000fe40003f25270 */
[----:B------:R-:W-:Y:S02]  /*01e0*/  ISETP.GE.U32.AND P0, PT, R0, R7, PT ;  /* 0x000000070000720c */ /* 0x000fe40003f06070 */
[----:B------:R-:W-:-:S04]  /*01f0*/  LOP3.LUT R0, R5, R4, RZ, 0x3c, !PT ;  /* 0x0000000405007212 */ /* 0x000fc800078e3cff */
[----:B------:R-:W-:Y:S01]  /*0200*/  ISETP.GE.AND P2, PT, R0, RZ, PT ;  /* 0x000000ff0000720c */ /* 0x000fe20003f46270 */
[----:B------:R-:W-:-:S05]  /*0210*/  IMAD.MOV.U32 R0, RZ, RZ, c[0x0][0x178] ;  /* 0x00005e00ff007624 */ /* 0x000fca00078e00ff */
[----:B------:R-:W-:Y:S02]  /*0220*/  IADD3 R0, R0, 0xf, RZ ;  /* 0x0000000f00007810 */ /* 0x000fe40007ffe0ff */
[----:B------:R-:W-:-:S05]  /*0230*/  @P0 IADD3 R3, R3, 0x1, RZ ;  /* 0x0000000103030810 */ /* 0x000fca0007ffe0ff */
[----:B------:R-:W-:Y:S01]  /*0240*/  IMAD.MOV.U32 R2, RZ, RZ, R3 ;  /* 0x000000ffff027224 */ /* 0x000fe200078e0003 */
[----:B------:R-:W-:-:S03]  /*0250*/  SHF.R.S32.HI R3, RZ, 0x1f, R0 ;  /* 0x0000001fff037819 */ /* 0x000fc60000011400 */
[----:B------:R-:W-:Y:S01]  /*0260*/  @!P2 IMAD.MOV R2, RZ, RZ, -R2 ;  /* 0x000000ffff02a224 */ /* 0x000fe200078e0a02 */
[----:B------:R-:W-:Y:S02]  /*0270*/  @!P1 LOP3.LUT R2, RZ, R4, RZ, 0x33, !PT ;  /* 0x00000004ff029212 */ /* 0x000fe400078e33ff */
[----:B------:R-:W-:-:S03]  /*0280*/  LEA.HI R3, R3, R0, RZ, 0x4 ;  /* 0x0000000003037211 */ /* 0x000fc600078f20ff */
[----:B------:R-:W-:Y:S02]  /*0290*/  IMAD.SHL.U32 R6, R2, 0x8, RZ ;  /* 0x0000000802067824 */ /* 0x000fe400078e00ff */
[----:B------:R-:W-:-:S03]  /*02a0*/  IMAD.MOV R2, RZ, RZ, -R2 ;  /* 0x000000ffff027224 */ /* 0x000fc600078e0a02 */
[----:B------:R-:W-:Y:S01]  /*02b0*/  LEA.HI.SX32 R3, R3, -R6, 0x1c ;  /* 0x8000000603037211 */ /* 0x000fe200078fe2ff */
[----:B------:R-:W-:-:S03]  /*02c0*/  IMAD R4, R4, R2, R5 ;  /* 0x0000000204047224 */ /* 0x000fc600078e0205 */
[----:B------:R-:W-:Y:S02]  /*02d0*/  IMNMX R11, R3, 0x8, PT ;  /* 0x00000008030b7817 */ /* 0x000fe40003800200 */
[----:B------:R-:W-:Y:S02]  /*02e0*/  IABS R9, R4 ;  /* 0x0000000400097213 */ /* 0x000fe40000000000 */
[----:B------:R-:W-:-:S04]  /*02f0*/  IABS R7, R11 ;  /* 0x0000000b00077213 */ /* 0x000fc80000000000 */
[----:B------:R-:W0:Y:S08]  /*0300*/  I2F.RP R0, R7 ;  /* 0x0000000700007306 */ /* 0x000e300000209400 */
[----:B0-----:R-:W0:Y:S02]  /*0310*/  MUFU.RCP R0, R0 ;  /* 0x0000000000007308 */ /* 0x001e240000001000 */
[----:B0-----:R-:W-:-:S06]  /*0320*/  IADD3 R3, R0, 0xffffffe, RZ ;  /* 0x0ffffffe00037810 */ /* 0x001fcc0007ffe0ff */
[----:B------:R-:W0:Y:S02]  /*0330*/  F2I.FTZ.U32.TRUNC.NTZ R3, R3 ;  /* 0x0000000300037305 */ /* 0x000e24000021f000 */
[----:B0-----:R-:W-:-:S04]  /*0340*/  IMAD.MOV R8, RZ, RZ, -R3 ;  /* 0x000000ffff087224 */ /* 0x001fc800078e0a03 */
[----:B------:R-:W-:Y:S01]  /*0350*/  IMAD.MOV.U32 R2, RZ, RZ, R8 ;  /* 0x000000ffff027224 */ /* 0x000fe200078e0008 */
[----:B------:R-:W-:-:S03]  /*0360*/  IABS R8, R11 ;  /* 0x0000000b00087213 */ /* 0x000fc60000000000 */
[----:B------:R-:W-:Y:S02]  /*0370*/  IMAD R5, R2, R7, RZ ;  /* 0x0000000702057224 */ /* 0x000fe400078e02ff */
[----:B------:R-:W-:Y:S02]  /*0380*/  IMAD.MOV.U32 R2, RZ, RZ, RZ ;  /* 0x000000ffff027224 */ /* 0x000fe400078e00ff */
[----:B------:R-:W-:Y:S02]  /*0390*/  IMAD.MOV R0, RZ, RZ, -R8 ;  /* 0x000000ffff007224 */ /* 0x000fe400078e0a08 */
        /* <DEDUP_REMOVED lines=9> */
[----:B------:R-:W-:Y:S02]  /*0430*/  ISETP.GE.AND P2, PT, R0, RZ, PT ;  /* 0x000000ff0000720c */ /* 0x000fe40003f46270 */
[----:B------:R-:W0:Y:S05]  /*0440*/  S2R R0, SR_TID.X ;  /* 0x0000000000007919 */ /* 0x000e2a0000002100 */
[----:B------:R-:W-:Y:S02]  /*0450*/  @P0 IADD3 R2, R2, 0x1, RZ ;  /* 0x0000000102020810 */ /* 0x000fe40007ffe0ff */
[----:B------:R-:W-:-:S03]  /*0460*/  ISETP.GT.AND P0, PT, R44, 0x1f, PT ;  /* 0x0000001f2c00780c */ /* 0x000fc60003f04270 */
[----:B------:R-:W-:-:S04]  /*0470*/  IMAD.MOV.U32 R9, RZ, RZ, R2 ;  /* 0x000000ffff097224 */ /* 0x000fc800078e0002 */
[----:B------:R-:W-:Y:S01]  /*0480*/  @!P2 IMAD.MOV R9, RZ, RZ, -R9 ;  /* 0x000000ffff09a224 */ /* 0x000fe200078e0a09 */
[----:B------:R-:W-:-:S05]  /*0490*/  @!P1 LOP3.LUT R9, RZ, R11, RZ, 0x33, !PT ;  /* 0x0000000bff099212 */ /* 0x000fca00078e33ff */
[----:B------:R-:W-:Y:S01]  /*04a0*/  IMAD.MOV R2, RZ, RZ, -R9 ;  /* 0x000000ffff027224 */ /* 0x000fe200078e0a09 */
[----:B------:R-:W-:Y:S01]  /*04b0*/  @!P0 PRMT R16, RZ, 0x7610, R16 ;  /* 0x00007610ff108816 */ /* 0x000fe20000000010 */
[----:B------:R-:W-:Y:S01]  /*04c0*/  IMAD.SHL.U32 R9, R9, 0x40, RZ ;  /* 0x0000004009097824 */ /* 0x000fe200078e00ff */
[----:B------:R-:W-:Y:S01]  /*04d0*/  @!P0 PRMT R18, RZ, 0x7610, R18 ;  /* 0x00007610ff128816 */ /* 0x000fe20000000012 */
[----:B------:R-:W-:Y:S01]  /*04e0*/  IMAD R2, R11, R2, R4 ;  /* 0x000000020b027224 */ /* 0x000fe200078e0204 */
[C---:B0-----:R-:W-:Y:S01]  /*04f0*/  LOP3.LUT R3, R0.reuse, 0xf, RZ, 0xc0, !PT ;  /* 0x0000000f00037812 */ /* 0x041fe200078ec0ff */
[----:B------:R-:W-:Y:S01]  /*0500*/  @!P0 IMAD.SHL.U32 R7, R0, 0x20, RZ ;  /* 0x0000002000078824 */ /* 0x000fe200078e00ff */
[----:B------:R-:W-:Y:S01]  /*0510*/  SHF.R.U32.HI R4, RZ, 0x4, R0 ;  /* 0x00000004ff047819 */ /* 0x000fe20000011600 */
[----:B------:R-:W-:Y:S01]  /*0520*/  IMAD.IADD R2, R6, 0x1, R2 ;  /* 0x0000000106027824 */ /* 0x000fe200078e0202 */
[----:B------:R-:W-:Y:S01]  /*0530*/  @!P0 PRMT R16, R16, 0x5410, RZ ;  /* 0x0000541010108816 */ /* 0x000fe200000000ff */
[----:B------:R-:W-:Y:S01]  /*0540*/  @!P0 IMAD.SHL.U32 R5, R0, 0x2, RZ ;  /* 0x0000000200058824 */ /* 0x000fe200078e00ff */
[----:B------:R-:W-:Y:S01]  /*0550*/  SGXT.U32 R4, R4, 0x4 ;  /* 0x000000040404781a */ /* 0x000fe20000000000 */
[----:B------:R-:W-:Y:S01]  /*0560*/  IMAD R2, R2, 0x10, R3 ;  /* 0x0000001002027824 */ /* 0x000fe200078e0203 */
[C---:B------:R-:W-:Y:S01]  /*0570*/  LOP3.LUT R3, R0.reuse, 0x1f, RZ, 0xc0, !PT ;  /* 0x0000001f00037812 */ /* 0x040fe200078ec0ff */
[----:B------:R-:W-:Y:S01]  /*0580*/  @!P0 IMAD.SHL.U32 R6, R0, 0x40, RZ ;  /* 0x0000004000068824 */ /* 0x000fe200078e00ff */
[----:B------:R-:W-:-:S02]  /*0590*/  @!P0 PRMT R18, R18, 0x5410, RZ ;  /* 0x0000541012128816 */ /* 0x000fc400000000ff */
[----:B------:R-:W-:Y:S01]  /*05a0*/  @!P0 LOP3.LUT R7, R7, 0x60, RZ, 0xc0, !PT ;  /* 0x0000006007078812 */ /* 0x000fe200078ec0ff */
[----:B------:R-:W-:Y:S05]  /*05b0*/  @!P0 BRA `(.L_x_0) ;  /* 0x000010c000008947 */ /* 0x000fea0003800000 */
[----:B------:R-:W-:Y:S01]  /*05c0*/  IABS R10, c[0x0][0x17c] ;  /* 0x00005f00000a7a13 */ /* 0x000fe20000000000 */
[----:B------:R-:W-:Y:S01]  /*05d0*/  IMAD R53, R4, c[0x0][0x188], RZ ;  /* 0x0000620004357a24 */ /* 0x000fe200078e02ff */
[----:B------:R-:W-:Y:S01]  /*05e0*/  IABS R13, c[0x0][0x178] ;  /* 0x00005e00000d7a13 */ /* 0x000fe20000000000 */
[----:B------:R-:W-:Y:S01]  /*05f0*/  IMAD.MOV.U32 R45, RZ, RZ, c[0x0][0x18c] ;  /* 0x00006300ff2d7624 */ /* 0x000fe200078e00ff */
[----:B------:R-:W0:Y:S01]  /*0600*/  I2F.RP R7, R10 ;  /* 0x0000000a00077306 */ /* 0x000e220000209400 */
[----:B------:R-:W-:Y:S01]  /*0610*/  LOP3.LUT R6, R0, 0xe0, RZ, 0xc0, !PT ;  /* 0x000000e000067812 */ /* 0x000fe200078ec0ff */
[----:B------:R-:W-:Y:S01]  /*0620*/  IMAD.MOV.U32 R46, RZ, RZ, c[0x0][0x188] ;  /* 0x00006200ff2e7624 */ /* 0x000fe200078e00ff */
[----:B------:R-:W-:Y:S01]  /*0630*/  SHF.R.S32.HI R5, RZ, 0x1f, R44 ;  /* 0x0000001fff057819 */ /* 0x000fe2000001142c */
[----:B------:R-:W-:Y:S01]  /*0640*/  IMAD R43, R3, c[0x0][0x18c], RZ ;  /* 0x00006300032b7a24 */ /* 0x000fe200078e02ff */
[----:B------:R-:W-:Y:S01]  /*0650*/  LEA.HI R22, R6, R9, RZ, 0x1b ;  /* 0x0000000906167211 */ /* 0x000fe200078fd8ff */
[----:B------:R-:W-:Y:S01]  /*0660*/  IMAD.SHL.U32 R45, R45, 0x20, RZ ;  /* 0x000000202d2d7824 */ /* 0x000fe200078e00ff */
[----:B------:R-:W-:Y:S01]  /*0670*/  LEA.HI R44, R5, R44, RZ, 0x5 ;  /* 0x0000002c052c7211 */ /* 0x000fe200078f28ff */
[----:B------:R-:W1:Y:S01]  /*0680*/  I2F.RP R8, R13 ;  /* 0x0000000d00087306 */ /* 0x000e620000209400 */
[----:B------:R-:W-:Y:S01]  /*0690*/  IADD3 R26, R22, 0x20, RZ ;  /* 0x00000020161a7810 */ /* 0x000fe20007ffe0ff */
[----:B------:R-:W-:Y:S01]  /*06a0*/  IMAD.SHL.U32 R46, R46, 0x20, RZ ;  /* 0x000000202e2e7824 */ /* 0x000fe200078e00ff */
[C---:B------:R-:W-:Y:S01]  /*06b0*/  IADD3 R30, R22.reuse, 0x10, RZ ;  /* 0x00000010161e7810 */ /* 0x040fe20007ffe0ff */
[----:B------:R-:W-:Y:S01]  /*06c0*/  ULDC UR4, c[0x0][0x180] ;  /* 0x0000600000047ab9 */ /* 0x000fe20000000800 */
[----:B------:R-:W-:-:S02]  /*06d0*/  IADD3 R28, R22, 0x18, RZ ;  /* 0x00000018161c7810 */ /* 0x000fc40007ffe0ff */
[----:B------:R-:W-:Y:S01]  /*06e0*/  IABS R25, R30 ;  /* 0x0000001e00197213 */ /* 0x000fe20000000000 */
[----:B0-----:R-:W0:Y:S01]  /*06f0*/  MUFU.RCP R7, R7 ;  /* 0x0000000700077308 */ /* 0x001e220000001000 */
[C---:B------:R-:W-:Y:S02]  /*0700*/  IADD3 R24, R22.reuse, 0x8, RZ ;  /* 0x0000000816187810 */ /* 0x040fe40007ffe0ff */
[----:B------:R-:W-:Y:S02]  /*0710*/  IABS R29, R22 ;  /* 0x00000016001d7213 */ /* 0x000fe40000000000 */
[----:B------:R-:W-:Y:S02]  /*0720*/  IABS R27, R24 ;  /* 0x00000018001b7213 */ /* 0x000fe40000000000 */
[----:B------:R-:W-:Y:S01]  /*0730*/  ISETP.GE.AND P1, PT, R22, RZ, PT ;  /* 0x000000ff1600720c */ /* 0x000fe20003f26270 */
[----:B-1----:R-:W1:Y:S01]  /*0740*/  MUFU.RCP R8, R8 ;  /* 0x0000000800087308 */ /* 0x002e620000001000 */
[----:B------:R-:W-:-:S02]  /*0750*/  SHF.R.U32.HI R31, RZ, 0x2, R0 ;  /* 0x00000002ff1f7819 */ /* 0x000fc40000011600 */
[----:B------:R-:W-:Y:S02]  /*0760*/  LOP3.LUT R42, R4, 0x10, RZ, 0xfc, !PT ;  /* 0x00000010042a7812 */ /* 0x000fe400078efcff */
[----:B------:R-:W-:Y:S02]  /*0770*/  SHF.R.S32.HI R44, RZ, 0x5, R44 ;  /* 0x00000005ff2c7819 */ /* 0x000fe4000001142c */
[----:B0-----:R-:W-:Y:S01]  /*0780*/  IADD3 R14, R7, 0xffffffe, RZ ;  /* 0x0ffffffe070e7810 */ /* 0x001fe20007ffe0ff */
[----:B------:R-:W-:-:S03]  /*0790*/  IMAD R55, R42, c[0x0][0x188], RZ ;  /* 0x000062002a377a24 */ /* 0x000fc600078e02ff */
[----:B------:R0:W2:Y:S01]  /*07a0*/  F2I.FTZ.U32.TRUNC.NTZ R15, R14 ;  /* 0x0000000e000f7305 */ /* 0x0000a2000021f000 */
[----:B-1----:R-:W-:Y:S02]  /*07b0*/  IADD3 R12, R8, 0xffffffe, RZ ;  /* 0x0ffffffe080c7810 */ /* 0x002fe40007ffe0ff */
[----:B------:R-:W-:-:S05]  /*07c0*/  IADD3 R8, R22, 0x38, RZ ;  /* 0x0000003816087810 */ /* 0x000fca0007ffe0ff */
[----:B------:R-:W1:Y:S01]  /*07d0*/  F2I.FTZ.U32.TRUNC.NTZ R7, R12 ;  /* 0x0000000c00077305 */ /* 0x000e62000021f000 */
[----:B0-----:R-:W-:Y:S01]  /*07e0*/  IMAD.MOV.U32 R14, RZ, RZ, RZ ;  /* 0x000000ffff0e7224 */ /* 0x001fe200078e00ff */
[----:B------:R-:W-:Y:S01]  /*07f0*/  IABS R19, R8 ;  /* 0x0000000800137213 */ /* 0x000fe20000000000 */
[----:B--2---:R-:W-:-:S04]  /*0800*/  IMAD.MOV R11, RZ, RZ, -R15 ;  /* 0x000000ffff0b7224 */ /* 0x004fc800078e0a0f */
[----:B------:R-:W-:-:S04]  /*0810*/  IMAD R11, R11, R10, RZ ;  /* 0x0000000a0b0b7224 */ /* 0x000fc800078e02ff */
[----:B------:R-:W-:Y:S01]  /*0820*/  IMAD.HI.U32 R5, R15, R11, R14 ;  /* 0x0000000b0f057227 */ /* 0x000fe200078e000e */
[C---:B------:R-:W-:Y:S02]  /*0830*/  IADD3 R11, R22.reuse, 0x30, RZ ;  /* 0x00000030160b7810 */ /* 0x040fe40007ffe0ff */
[----:B------:R-:W-:Y:S01]  /*0840*/  IADD3 R15, R22, 0x28, RZ ;  /* 0x00000028160f7810 */ /* 0x000fe20007ffe0ff */
[----:B------:R-:W-:Y:S01]  /*0850*/  IMAD.SHL.U32 R14, R0, 0x8, RZ ;  /* 0x00000008000e7824 */ /* 0x000fe200078e00ff */
[----:B------:R-:W-:Y:S01]  /*0860*/  IABS R21, R11 ;  /* 0x0000000b00157213 */ /* 0x000fe20000000000 */
[----:B-1----:R-:W-:Y:S01]  /*0870*/  IMAD.MOV R18, RZ, RZ, -R7 ;  /* 0x000000ffff127224 */ /* 0x002fe200078e0a07 */
[----:B------:R-:W-:Y:S01]  /*0880*/  IABS R20, R15 ;  /* 0x0000000f00147213 */ /* 0x000fe20000000000 */
[----:B------:R-:W-:Y:S01]  /*0890*/  IMAD.HI.U32 R12, R5, R19, RZ ;  /* 0x00000013050c7227 */ /* 0x000fe200078e00ff */
[----:B------:R-:W-:Y:S02]  /*08a0*/  LOP3.LUT R17, R14, 0x30, RZ, 0xc0, !PT ;  /* 0x000000300e117812 */ /* 0x000fe400078ec0ff */
[----:B------:R-:W-:Y:S01]  /*08b0*/  SHF.R.S32.HI R22, RZ, 0x6, R0 ;  /* 0x00000006ff167819 */ /* 0x000fe20000011400 */
[----:B------:R-:W-:-:S02]  /*08c0*/  IMAD R23, R18, R13, RZ ;  /* 0x0000000d12177224 */ /* 0x000fc400078e02ff */
[----:B------:R-:W-:Y:S01]  /*08d0*/  IMAD R14, R6, 0x10, R17 ;  /* 0x00000010060e7824 */ /* 0x000fe200078e0211 */
[----:B------:R-:W-:Y:S01]  /*08e0*/  SGXT R22, R22, 0x1 ;  /* 0x000000011616781a */ /* 0x000fe20000000200 */
[----:B------:R-:W-:Y:S02]  /*08f0*/  IMAD.MOV.U32 R6, RZ, RZ, RZ ;  /* 0x000000ffff067224 */ /* 0x000fe400078e00ff */
[----:B------:R-:W-:Y:S01]  /*0900*/  IMAD.MOV R12, RZ, RZ, -R12 ;  /* 0x000000ffff0c7224 */ /* 0x000fe200078e0a0c */
[----:B------:R-:W-:Y:S01]  /*0910*/  LOP3.LUT R22, R22, 0x90, RZ, 0xc0, !PT ;  /* 0x0000009016167812 */ /* 0x000fe200078ec0ff */
[----:B------:R-:W-:-:S04]  /*0920*/  IMAD.HI.U32 R16, R5, R21, RZ ;  /* 0x0000001505107227 */ /* 0x000fc800078e00ff */
[----:B------:R-:W-:Y:S01]  /*0930*/  IMAD.HI.U32 R18, R7, R23, R6 ;  /* 0x0000001707127227 */ /* 0x000fe200078e0006 */
[----:B------:R-:W-:-:S03]  /*0940*/  IABS R23, R28 ;  /* 0x0000001c00177213 */ /* 0x000fc60000000000 */
[----:B------:R-:W-:Y:S01]  /*0950*/  IMAD R7, R10, R12, R19 ;  /* 0x0000000c0a077224 */ /* 0x000fe200078e0213 */
[----:B------:R-:W-:Y:S01]  /*0960*/  IABS R19, R26 ;  /* 0x0000001a00137213 */ /* 0x000fe20000000000 */
[----:B------:R-:W-:-:S03]  /*0970*/  IMAD.HI.U32 R17, R5, R20, RZ ;  /* 0x0000001405117227 */ /* 0x000fc600078e00ff */
[C---:B------:R-:W-:Y:S01]  /*0980*/  ISETP.GT.U32.AND P4, PT, R10.reuse, R7, PT ;  /* 0x000000070a00720c */ /* 0x040fe20003f84070 */
[----:B------:R-:W-:Y:S02]  /*0990*/  IMAD.MOV R16, RZ, RZ, -R16 ;  /* 0x000000ffff107224 */ /* 0x000fe400078e0a10 */
[----:B------:R-:W-:Y:S02]  /*09a0*/  IMAD.MOV R17, RZ, RZ, -R17 ;  /* 0x000000ffff117224 */ /* 0x000fe400078e0a11 */
[----:B------:R-:W-:Y:S02]  /*09b0*/  IMAD R21, R10, R16, R21 ;  /* 0x000000100a157224 */ /* 0x000fe400078e0215 */
[----:B------:R-:W-:-:S03]  /*09c0*/  IMAD.HI.U32 R6, R5, R19, RZ ;  /* 0x0000001305067227 */ /* 0x000fc600078e00ff */
[C---:B------:R-:W-:Y:S01]  /*09d0*/  ISETP.GT.U32.AND P2, PT, R10.reuse, R21, PT ;  /* 0x000000150a00720c */ /* 0x040fe20003f44070 */
[C---:B------:R-:W-:Y:S02]  /*09e0*/  IMAD R17, R10.reuse, R17, R20 ;  /* 0x000000110a117224 */ /* 0x040fe400078e0214 */
[----:B------:R-:W-:Y:S02]  /*09f0*/  IMAD.MOV R20, RZ, RZ, -R6 ;  /* 0x000000ffff147224 */ /* 0x000fe400078e0a06 */
[----:B------:R-:W-:Y:S01]  /*0a00*/  IMAD.HI.U32 R12, R5, R25, RZ ;  /* 0x00000019050c7227 */ /* 0x000fe200078e00ff */
[----:B------:R-:W-:-:S03]  /*0a10*/  ISETP.GT.U32.AND P3, PT, R10, R17, PT ;  /* 0x000000110a00720c */ /* 0x000fc60003f64070 */
[C---:B------:R-:W-:Y:S02]  /*0a20*/  IMAD R19, R10.reuse, R20, R19 ;  /* 0x000000140a137224 */ /* 0x040fe400078e0213 */
[----:B------:R-:W-:Y:S02]  /*0a30*/  IMAD.MOV R12, RZ, RZ, -R12 ;  /* 0x000000ffff0c7224 */ /* 0x000fe400078e0a0c */
[----:B------:R-:W-:Y:S01]  /*0a40*/  IMAD.HI.U32 R6, R5, R23, RZ ;  /* 0x0000001705067227 */ /* 0x000fe200078e00ff */
[----:B------:R-:W-:-:S03]  /*0a50*/  ISETP.GT.U32.AND P0, PT, R10, R19, PT ;  /* 0x000000130a00720c */ /* 0x000fc60003f04070 */
[C---:B------:R-:W-:Y:S01]  /*0a60*/  IMAD R25, R10.reuse, R12, R25 ;  /* 0x0000000c0a197224 */ /* 0x040fe200078e0219 */
[----:B------:R-:W-:Y:S01]  /*0a70*/  IABS R12, R2 ;  /* 0x00000002000c7213 */ /* 0x000fe20000000000 */
[----:B------:R-:W-:Y:S02]  /*0a80*/  @!P4 IMAD.IADD R7, R7, 0x1, -R10 ;  /* 0x000000010707c824 */ /* 0x000fe400078e0a0a */
[----:B------:R-:W-:Y:S01]  /*0a90*/  IMAD.MOV R6, RZ, RZ, -R6 ;  /* 0x000000ffff067224 */ /* 0x000fe200078e0a06 */
[C---:B------:R-:W-:Y:S01]  /*0aa0*/  ISETP.GT.U32.AND P6, PT, R10.reuse, R25, PT ;  /* 0x000000190a00720c */ /* 0x040fe20003fc4070 */
[--C-:B------:R-:W-:Y:S01]  /*0ab0*/  @!P2 IMAD.IADD R21, R21, 0x1, -R10.reuse ;  /* 0x000000011515a824 */ /* 0x100fe200078e0a0a */
[C---:B------:R-:W-:Y:S01]  /*0ac0*/  ISETP.GT.U32.AND P2, PT, R10.reuse, R7, PT ;  /* 0x000000070a00720c */ /* 0x040fe20003f44070 */
[C---:B------:R-:W-:Y:S02]  /*0ad0*/  IMAD R23, R10.reuse, R6, R23 ;  /* 0x000000060a177224 */ /* 0x040fe400078e0217 */
[----:B------:R-:W-:Y:S01]  /*0ae0*/  @!P3 IMAD.IADD R17, R17, 0x1, -R10 ;  /* 0x000000011111b824 */ /* 0x000fe200078e0a0a */
[C---:B------:R-:W-:Y:S01]  /*0af0*/  ISETP.GT.U32.AND P3, PT, R10.reuse, R21, PT ;  /* 0x000000150a00720c */ /* 0x040fe20003f64070 */
[----:B------:R-:W-:Y:S01]  /*0b00*/  IMAD.HI.U32 R16, R5, R27, RZ ;  /* 0x0000001b05107227 */ /* 0x000fe200078e00ff */
[----:B------:R-:W-:-:S03]  /*0b10*/  ISETP.GT.U32.AND P5, PT, R10, R23, PT ;  /* 0x000000170a00720c */ /* 0x000fc60003fa4070 */
[----:B------:R-:W-:-:S04]  /*0b20*/  IMAD.HI.U32 R5, R5, R29, RZ ;  /* 0x0000001d05057227 */ /* 0x000fc800078e00ff */
[--C-:B------:R-:W-:Y:S01]  /*0b30*/  @!P0 IMAD.IADD R19, R19, 0x1, -R10.reuse ;  /* 0x0000000113138824 */ /* 0x100fe200078e0a0a */
[C---:B------:R-:W-:Y:S01]  /*0b40*/  ISETP.GT.U32.AND P0, PT, R10.reuse, R17, PT ;  /* 0x000000110a00720c */ /* 0x040fe20003f04070 */
[----:B------:R-:W-:Y:S02]  /*0b50*/  IMAD.MOV R5, RZ, RZ, -R5 ;  /* 0x000000ffff057224 */ /* 0x000fe400078e0a05 */
[----:B------:R-:W-:Y:S01]  /*0b60*/  @!P6 IMAD.IADD R25, R25, 0x1, -R10 ;  /* 0x000000011919e824 */ /* 0x000fe200078e0a0a */
[C---:B------:R-:W-:Y:S01]  /*0b70*/  ISETP.GT.U32.AND P6, PT, R10.reuse, R19, PT ;  /* 0x000000130a00720c */ /* 0x040fe20003fc4070 */
[----:B------:R-:W-:Y:S02]  /*0b80*/  IMAD.MOV R16, RZ, RZ, -R16 ;  /* 0x000000ffff107224 */ /* 0x000fe400078e0a10 */
[C---:B------:R-:W-:Y:S02]  /*0b90*/  IMAD R29, R10.reuse, R5, R29 ;  /* 0x000000050a1d7224 */ /* 0x040fe400078e021d */
[----:B------:R-:W-:Y:S01]  /*0ba0*/  @!P2 IMAD.IADD R7, R7, 0x1, -R10 ;  /* 0x000000010707a824 */ /* 0x000fe200078e0a0a */
[C---:B------:R-:W-:Y:S01]  /*0bb0*/  ISETP.GT.U32.AND P2, PT, R10.reuse, R25, PT ;  /* 0x000000190a00720c */ /* 0x040fe20003f44070 */
[C---:B------:R-:W-:Y:S01]  /*0bc0*/  IMAD R27, R10.reuse, R16, R27 ;  /* 0x000000100a1b7224 */ /* 0x040fe200078e021b */
[----:B------:R-:W-:Y:S01]  /*0bd0*/  SHF.R.S32.HI R16, RZ, 0x2, R0 ;  /* 0x00000002ff107819 */ /* 0x000fe20000011400 */
[--C-:B------:R-:W-:Y:S01]  /*0be0*/  @!P3 IMAD.IADD R21, R21, 0x1, -R10.reuse ;  /* 0x000000011515b824 */ /* 0x100fe200078e0a0a */
[C---:B------:R-:W-:Y:S01]  /*0bf0*/  ISETP.GT.U32.AND P3, PT, R10.reuse, R29, PT ;  /* 0x0000001d0a00720c */ /* 0x040fe20003f64070 */
[--C-:B------:R-:W-:Y:S01]  /*0c00*/  @!P5 IMAD.IADD R23, R23, 0x1, -R10.reuse ;  /* 0x000000011717d824 */ /* 0x100fe200078e0a0a */
[----:B------:R-:W-:Y:S01]  /*0c10*/  ISETP.GT.U32.AND P4, PT, R10, R27, PT ;  /* 0x0000001b0a00720c */ /* 0x000fe20003f84070 */
[----:B------:R-:W-:Y:S01]  /*0c20*/  @!P0 IMAD.IADD R17, R17, 0x1, -R10 ;  /* 0x0000000111118824 */ /* 0x000fe200078e0a0a */
[----:B------:R-:W-:Y:S01]  /*0c30*/  ISETP.GE.AND P0, PT, R8, RZ, PT ;  /* 0x000000ff0800720c */ /* 0x000fe20003f06270 */
[----:B------:R-:W-:Y:S01]  /*0c40*/  IMAD.HI.U32 R18, R18, R12, RZ ;  /* 0x0000000c12127227 */ /* 0x000fe200078e00ff */
[----:B------:R-:W-:-:S02]  /*0c50*/  ISETP.GT.U32.AND P5, PT, R10, R23, PT ;  /* 0x000000170a00720c */ /* 0x000fc40003fa4070 */
[----:B------:R-:W-:Y:S01]  /*0c60*/  SGXT R16, R16, 0x1 ;  /* 0x000000011010781a */ /* 0x000fe20000000200 */
[----:B------:R-:W-:Y:S01]  /*0c70*/  @!P2 IMAD.IADD R25, R25, 0x1, -R10 ;  /* 0x000000011919a824 */ /* 0x000fe200078e0a0a */
[----:B------:R-:W-:Y:S01]  /*0c80*/  ISETP.GE.AND P2, PT, R15, RZ, PT ;  /* 0x000000ff0f00720c */ /* 0x000fe20003f46270 */
[----:B------:R-:W-:Y:S02]  /*0c90*/  IMAD.MOV R18, RZ, RZ, -R18 ;  /* 0x000000ffff127224 */ /* 0x000fe400078e0a12 */
[----:B------:R-:W-:Y:S02]  /*0ca0*/  IMAD.MOV.U32 R15, RZ, RZ, R7 ;  /* 0x000000ffff0f7224 */ /* 0x000fe400078e0007 */
[--C-:B------:R-:W-:Y:S01]  /*0cb0*/  @!P3 IMAD.IADD R29, R29, 0x1, -R10.reuse ;  /* 0x000000011d1db824 */ /* 0x100fe200078e0a0a */
[----:B------:R-:W-:Y:S01]  /*0cc0*/  ISETP.GE.AND P3, PT, R26, RZ, PT ;  /* 0x000000ff1a00720c */ /* 0x000fe20003f66270 */
[----:B------:R-:W-:Y:S02]  /*0cd0*/  @!P4 IMAD.IADD R27, R27, 0x1, -R10 ;  /* 0x000000011b1bc824 */ /* 0x000fe400078e0a0a */
[----:B------:R-:W-:-:S02]  /*0ce0*/  IMAD R12, R13, R18, R12 ;  /* 0x000000120d0c7224 */ /* 0x000fc400078e020c */
[----:B------:R-:W-:Y:S01]  /*0cf0*/  @!P0 IMAD.MOV R15, RZ, RZ, -R15 ;  /* 0x000000ffff0f8224 */ /* 0x000fe200078e0a0f */
[C---:B------:R-:W-:Y:S01]  /*0d00*/  ISETP.GT.U32.AND P0, PT, R10.reuse, R29, PT ;  /* 0x0000001d0a00720c */ /* 0x040fe20003f04070 */
[--C-:B------:R-:W-:Y:S01]  /*0d10*/  @!P5 IMAD.IADD R23, R23, 0x1, -R10.reuse ;  /* 0x000000011717d824 */ /* 0x100fe200078e0a0a */
[----:B------:R-:W-:Y:S01]  /*0d20*/  ISETP.GT.U32.AND P4, PT, R10, R27, PT ;  /* 0x0000001b0a00720c */ /* 0x000fe20003f84070 */
[--C-:B------:R-:W-:Y:S01]  /*0d30*/  @!P6 IMAD.IADD R19, R19, 0x1, -R10.reuse ;  /* 0x000000011313e824 */ /* 0x100fe200078e0a0a */
[----:B------:R-:W-:Y:S01]  /*0d40*/  ISETP.GT.U32.AND P5, PT, R13, R12, PT ;  /* 0x0000000c0d00720c */ /* 0x000fe20003fa4070 */
[C---:B------:R-:W-:Y:S01]  /*0d50*/  IMAD.SHL.U32 R5, R0.reuse, 0x2, RZ ;  /* 0x0000000200057824 */ /* 0x040fe200078e00ff */
[----:B------:R-:W-:Y:S01]  /*0d60*/  ISETP.GE.AND P6, PT, R11, RZ, PT ;  /* 0x000000ff0b00720c */ /* 0x000fe20003fc6270 */
[C---:B------:R-:W-:Y:S02]  /*0d70*/  IMAD.SHL.U32 R7, R0.reuse, 0x20, RZ ;  /* 0x0000002000077824 */ /* 0x040fe400078e00ff */
[----:B------:R-:W-:Y:S01]  /*0d80*/  @!P2 IMAD.MOV R17, RZ, RZ, -R17 ;  /* 0x000000ffff11a224 */ /* 0x000fe200078e0a11 */
[----:B------:R-:W-:Y:S01]  /*0d90*/  LOP3.LUT R6, R5, 0x1fe, RZ, 0xc0, !PT ;  /* 0x000001fe05067812 */ /* 0x000fe200078ec0ff */
[----:B------:R-:W-:Y:S01]  /*0da0*/  IMAD.SHL.U32 R11, R0, 0x10, RZ ;  /* 0x00000010000b7824 */ /* 0x000fe200078e00ff */
[----:B------:R-:W-:Y:S01]  /*0db0*/  LOP3.LUT R7, R7, 0x60, RZ, 0xc0, !PT ;  /* 0x0000006007077812 */ /* 0x000fe200078ec0ff */
[--C-:B------:R-:W-:Y:S01]  /*0dc0*/  @!P0 IMAD.IADD R29, R29, 0x1, -R10.reuse ;  /* 0x000000011d1d8824 */ /* 0x100fe200078e0a0a */
[----:B------:R-:W-:Y:S01]  /*0dd0*/  ISETP.GE.AND P0, PT, R24, RZ, PT ;  /* 0x000000ff1800720c */ /* 0x000fe20003f06270 */
[----:B------:R-:W-:Y:S01]  /*0de0*/  @!P4 IMAD.IADD R27, R27, 0x1, -R10 ;  /* 0x000000011b1bc824 */ /* 0x000fe200078e0a0a */
[----:B------:R-:W-:Y:S01]  /*0df0*/  ISETP.GE.AND P4, PT, R28, RZ, PT ;  /* 0x000000ff1c00720c */ /* 0x000fe20003f86270 */
[----:B------:R-:W-:Y:S01]  /*0e00*/  @!P5 IMAD.IADD R12, R12, 0x1, -R13 ;  /* 0x000000010c0cd824 */ /* 0x000fe200078e0a0d */
[----:B------:R-:W-:Y:S01]  /*0e10*/  ISETP.GE.AND P5, PT, R30, RZ, PT ;  /* 0x000000ff1e00720c */ /* 0x000fe20003fa6270 */
[----:B------:R-:W-:Y:S01]  /*0e20*/  @!P6 IMAD.MOV R21, RZ, RZ, -R21 ;  /* 0x000000ffff15e224 */ /* 0x000fe200078e0a15 */
[----:B------:R-:W-:Y:S01]  /*0e30*/  LOP3.LUT R8, R6, 0x30, R31, 0x78, !PT ;  /* 0x0000003006087812 */ /* 0x000fe200078e781f */
[----:B------:R-:W-:Y:S01]  /*0e40*/  @!P1 IMAD.MOV R29, RZ, RZ, -R29 ;  /* 0x000000ffff1d9224 */ /* 0x000fe200078e0a1d */
[----:B------:R-:W-:Y:S01]  /*0e50*/  ISETP.GT.U32.AND P6, PT, R13, R12, PT ;  /* 0x0000000c0d00720c */ /* 0x000fe20003fc4070 */
[----:B------:R-:W-:Y:S01]  /*0e60*/  IMAD.SHL.U32 R6, R0, 0x40, RZ ;  /* 0x0000004000067824 */ /* 0x000fe200078e00ff */
[----:B------:R-:W-:Y:S01]  /*0e70*/  LOP3.LUT R31, R14, 0x30, R5, 0x78, !PT ;  /* 0x000000300e1f7812 */ /* 0x000fe200078e7805 */
[----:B------:R-:W-:Y:S01]  /*0e80*/  @!P3 IMAD.MOV R19, RZ, RZ, -R19 ;  /* 0x000000ffff13b224 */ /* 0x000fe200078e0a13 */
[----:B------:R-:W-:Y:S01]  /*0e90*/  ISETP.NE.AND P2, PT, RZ, c[0x0][0x17c], PT ;  /* 0x00005f00ff007a0c */ /* 0x000fe20003f45270 */
[----:B------:R-:W-:Y:S01]  /*0ea0*/  @!P0 IMAD.MOV R27, RZ, RZ, -R27 ;  /* 0x000000ffff1b8224 */ /* 0x000fe200078e0a1b */
[----:B------:R-:W-:Y:S01]  /*0eb0*/  LOP3.LUT R14, RZ, c[0x0][0x17c], RZ, 0x33, !PT ;  /* 0x00005f00ff0e7a12 */ /* 0x000fe200078e33ff */
[----:B------:R-:W-:Y:S01]  /*0ec0*/  @!P4 IMAD.MOV R23, RZ, RZ, -R23 ;  /* 0x000000ffff17c224 */ /* 0x000fe200078e0a17 */
[----:B------:R-:W-:Y:S01]  /*0ed0*/  ISETP.GE.AND P1, PT, R2, RZ, PT ;  /* 0x000000ff0200720c */ /* 0x000fe20003f26270 */
[----:B------:R-:W-:Y:S01]  /*0ee0*/  @!P5 IMAD.MOV R25, RZ, RZ, -R25 ;  /* 0x000000ffff19d224 */ /* 0x000fe200078e0a19 */
[----:B------:R-:W-:-:S02]  /*0ef0*/  ISETP.NE.AND P0, PT, RZ, c[0x0][0x178], PT ;  /* 0x00005e00ff007a0c */ /* 0x000fc40003f05270 */
[----:B------:R-:W-:Y:S01]  /*0f00*/  LOP3.LUT R16, R7, 0x90, R16, 0xf8, !PT ;  /* 0x0000009007107812 */ /* 0x000fe200078ef810 */
[----:B------:R-:W-:Y:S01]  /*0f10*/  @!P6 IMAD.IADD R12, R12, 0x1, -R13 ;  /* 0x000000010c0ce824 */ /* 0x000fe200078e0a0d */
[C---:B------:R-:W-:Y:S02]  /*0f20*/  SEL R15, R14.reuse, R15, !P2 ;  /* 0x0000000f0e0f7207 */ /* 0x040fe40005000000 */
[----:B------:R-:W-:Y:S02]  /*0f30*/  SEL R21, R14, R21, !P2 ;  /* 0x000000150e157207 */ /* 0x000fe40005000000 */
[----:B------:R-:W-:Y:S01]  /*0f40*/  LOP3.LUT R10, R11, 0x100, RZ, 0xc0, !PT ;  /* 0x000001000b0a7812 */ /* 0x000fe200078ec0ff */
[----:B------:R-:W-:Y:S01]  /*0f50*/  IMAD R15, R15, c[0x0][0x190], RZ ;  /* 0x000064000f0f7a24 */ /* 0x000fe200078e02ff */
[----:B------:R-:W-:Y:S01]  /*0f60*/  LOP3.LUT R11, R16, 0x10, R5, 0x78, !PT ;  /* 0x00000010100b7812 */ /* 0x000fe200078e7805 */
[----:B------:R-:W-:Y:S01]  /*0f70*/  IMAD R21, R21, c[0x0][0x190], RZ ;  /* 0x0000640015157a24 */ /* 0x000fe200078e02ff */
[----:B------:R-:W-:Y:S01]  /*0f80*/  LOP3.LUT R18, R6, 0x1c0, RZ, 0xc0, !PT ;  /* 0x000001c006127812 */ /* 0x000fe200078ec0ff */
[----:B------:R-:W-:Y:S01]  /*0f90*/  @!P1 IMAD.MOV R12, RZ, RZ, -R12 ;  /* 0x000000ffff0c9224 */ /* 0x000fe200078e0a0c */
[----:B------:R-:W-:Y:S01]  /*0fa0*/  SEL R13, R14, R17, !P2 ;  /* 0x000000110e0d7207 */ /* 0x000fe20005000000 */
[----:B------:R-:W-:Y:S01]  /*0fb0*/  IMAD.IADD R10, R10, 0x1, R11 ;  /* 0x000000010a0a7824 */ /* 0x000fe200078e020b */
[----:B------:R-:W-:Y:S01]  /*0fc0*/  SEL R20, R14, R19, !P2 ;  /* 0x000000130e147207 */ /* 0x000fe20005000000 */
[----:B------:R-:W-:Y:S01]  /*0fd0*/  IMAD.IADD R11, R18, 0x1, R31 ;  /* 0x00000001120b7824 */ /* 0x000fe200078e021f */
[C---:B------:R-:W-:Y:S01]  /*0fe0*/  SEL R23, R14.reuse, R23, !P2 ;  /* 0x000000170e177207 */ /* 0x040fe20005000000 */
[----:B------:R-:W-:Y:S01]  /*0ff0*/  IMAD R13, R13, c[0x0][0x190], RZ ;  /* 0x000064000d0d7a24 */ /* 0x000fe200078e02ff */
[----:B------:R-:W-:Y:S01]  /*1000*/  SEL R25, R14, R25, !P2 ;  /* 0x000000190e197207 */ /* 0x000fe20005000000 */
[----:B------:R-:W-:Y:S01]  /*1010*/  IMAD R20, R20, c[0x0][0x190], RZ ;  /* 0x0000640014147a24 */ /* 0x000fe200078e02ff */
[C---:B------:R-:W-:Y:S01]  /*1020*/  SEL R27, R14.reuse, R27, !P2 ;  /* 0x0000001b0e1b7207 */ /* 0x040fe20005000000 */
[----:B------:R-:W-:Y:S01]  /*1030*/  IMAD R23, R23, c[0x0][0x190], RZ ;  /* 0x0000640017177a24 */ /* 0x000fe200078e02ff */
[----:B------:R-:W-:Y:S01]  /*1040*/  SEL R14, R14, R29, !P2 ;  /* 0x0000001d0e0e7207 */ /* 0x000fe20005000000 */
[----:B------:R-:W-:Y:S01]  /*1050*/  IMAD R31, R25, c[0x0][0x190], RZ ;  /* 0x00006400191f7a24 */ /* 0x000fe200078e02ff */
[----:B------:R-:W-:Y:S01]  /*1060*/  LEA R40, P4, R15, c[0x0][0x168], 0x1 ;  /* 0x00005a000f287a11 */ /* 0x000fe200078808ff */
[----:B------:R-:W-:Y:S01]  /*1070*/  IMAD R27, R27, c[0x0][0x190], RZ ;  /* 0x000064001b1b7a24 */ /* 0x000fe200078e02ff */
[----:B------:R-:W-:Y:S01]  /*1080*/  LEA R47, P3, R53, c[0x0][0x160], 0x1 ;  /* 0x00005800352f7a11 */ /* 0x000fe200078608ff */
[----:B------:R-:W-:Y:S01]  /*1090*/  IMAD R14, R14, c[0x0][0x190], RZ ;  /* 0x000064000e0e7a24 */ /* 0x000fe200078e02ff */
[----:B------:R-:W-:Y:S01]  /*10a0*/  LEA R49, P2, R55, c[0x0][0x160], 0x1 ;  /* 0x0000580037317a11 */ /* 0x000fe200078408ff */
[----:B------:R-:W-:Y:S01]  /*10b0*/  CS2R R16, SRZ ;  /* 0x0000000000107805 */ /* 0x000fe2000001ff00 */
[----:B------:R-:W-:Y:S01]  /*10c0*/  @!P0 LOP3.LUT R12, RZ, c[0x0][0x178], RZ, 0x33, !PT ;  /* 0x00005e00ff0c8a12 */ /* 0x000fe200078e33ff */
[----:B------:R-:W-:Y:S01]  /*10d0*/  CS2R R18, SRZ ;  /* 0x0000000000127805 */ /* 0x000fe2000001ff00 */
[----:B------:R-:W-:-:S02]  /*10e0*/  LEA R38, P5, R21, c[0x0][0x168], 0x1 ;  /* 0x00005a0015267a11 */ /* 0x000fc400078a08ff */
[----:B------:R-:W-:Y:S01]  /*10f0*/  LEA.HI.X.SX32 R41, R15, c[0x0][0x16c], 0x1, P4 ;  /* 0x00005b000f297a11 */ /* 0x000fe200020f0eff */
[----:B------:R-:W-:Y:S01]  /*1100*/  IMAD R12, R12, c[0x0][0x184], RZ ;  /* 0x000061000c0c7a24 */ /* 0x000fe200078e02ff */
[----:B------:R-:W-:Y:S02]  /*1110*/  LEA.HI.X.SX32 R53, R53, c[0x0][0x164], 0x1, P3 ;  /* 0x0000590035357a11 */ /* 0x000fe400018f0eff */
[----:B------:R-:W-:Y:S01]  /*1120*/  LEA.HI.X.SX32 R55, R55, c[0x0][0x164], 0x1, P2 ;  /* 0x0000590037377a11 */ /* 0x000fe200010f0eff */
[----:B------:R-:W-:Y:S01]  /*1130*/  IMAD.WIDE R24, R12, 0x2, RZ ;  /* 0x000000020c187825 */ /* 0x000fe200078e02ff */
[----:B------:R-:W-:Y:S02]  /*1140*/  LEA R28, P4, R27, c[0x0][0x168], 0x1 ;  /* 0x00005a001b1c7a11 */ /* 0x000fe400078808ff */
[----:B------:R-:W-:Y:S02]  /*1150*/  LEA.HI.X.SX32 R39, R21, c[0x0][0x16c], 0x1, P5 ;  /* 0x00005b0015277a11 */ /* 0x000fe400028f0eff */
[----:B------:R-:W-:-:S02]  /*1160*/  LEA R36, P3, R13, c[0x0][0x168], 0x1 ;  /* 0x00005a000d247a11 */ /* 0x000fc400078608ff */
[----:B------:R-:W-:Y:S02]  /*1170*/  LEA R34, P2, R20, c[0x0][0x168], 0x1 ;  /* 0x00005a0014227a11 */ /* 0x000fe400078408ff */
[----:B------:R-:W-:Y:S02]  /*1180*/  LEA R32, P1, R23, c[0x0][0x168], 0x1 ;  /* 0x00005a0017207a11 */ /* 0x000fe400078208ff */
[----:B------:R-:W-:Y:S02]  /*1190*/  LEA R30, P0, R31, c[0x0][0x168], 0x1 ;  /* 0x00005a001f1e7a11 */ /* 0x000fe400078008ff */
[----:B------:R-:W-:Y:S02]  /*11a0*/  LEA R26, P5, R14, c[0x0][0x168], 0x1 ;  /* 0x00005a000e1a7a11 */ /* 0x000fe400078a08ff */
[----:B------:R-:W-:Y:S02]  /*11b0*/  LEA.HI.X.SX32 R29, R27, c[0x0][0x16c], 0x1, P4 ;  /* 0x00005b001b1d7a11 */ /* 0x000fe400020f0eff */
[----:B------:R-:W-:-:S02]  /*11c0*/  LOP3.LUT R48, R22, 0x17e, R5, 0x78, !PT ;  /* 0x0000017e16307812 */ /* 0x000fc400078e7805 */
[----:B------:R-:W-:Y:S02]  /*11d0*/  LEA.HI.X.SX32 R37, R13, c[0x0][0x16c], 0x1, P3 ;  /* 0x00005b000d257a11 */ /* 0x000fe400018f0eff */
[----:B------:R-:W-:Y:S02]  /*11e0*/  LEA.HI.X.SX32 R35, R20, c[0x0][0x16c], 0x1, P2 ;  /* 0x00005b0014237a11 */ /* 0x000fe400010f0eff */
[----:B------:R-:W-:Y:S02]  /*11f0*/  LEA.HI.X.SX32 R33, R23, c[0x0][0x16c], 0x1, P1 ;  /* 0x00005b0017217a11 */ /* 0x000fe400008f0eff */
[----:B------:R-:W-:Y:S02]  /*1200*/  LEA.HI.X.SX32 R31, R31, c[0x0][0x16c], 0x1, P0 ;  /* 0x00005b001f1f7a11 */ /* 0x000fe400000f0eff */
[----:B------:R-:W-:Y:S02]  /*1210*/  LEA.HI.X.SX32 R27, R14, c[0x0][0x16c], 0x1, P5 ;  /* 0x00005b000e1b7a11 */ /* 0x000fe400028f0eff */
.L_x_1:
[----:B------:R-:W-:Y:S02]  /*1220*/  ISETP.GE.AND P0, PT, R4, UR4, PT ;  /* 0x0000000404007c0c */ /* 0x000fe4000bf06270 */
[----:B------:R-:W-:-:S02]  /*1230*/  IADD3 R20, P1, R24, R47, RZ ;  /* 0x0000002f18147210 */ /* 0x000fc40007f3e0ff */
[----:B------:R-:W-:-:S03]  /*1240*/  PRMT R50, RZ, 0x7610, R50 ;  /* 0x00007610ff327816 */ /* 0x000fc60000000032 */
[----:B------:R-:W-:Y:S01]  /*1250*/  IMAD.X R21, R25, 0x1, R53, P1 ;  /* 0x0000000119157824 */ /* 0x000fe200008e0635 */
[----:B------:R-:W-:-:S05]  /*1260*/  ISETP.GE.AND P1, PT, R42, UR4, PT ;  /* 0x000000042a007c0c */ /* 0x000fca000bf26270 */
[----:B------:R0:W2:Y:S01]  /*1270*/  @!P0 LDG.E.U16 R50, [R20.64] ;  /* 0x0000000614328981 */ /* 0x0000a2000c1e1500 */
[----:B------:R-:W-:Y:S02]  /*1280*/  IADD3 R14, P0, R24, R49, RZ ;  /* 0x00000031180e7210 */ /* 0x000fe40007f1e0ff */
[----:B------:R-:W-:-:S03]  /*1290*/  PRMT R22, RZ, 0x7610, R22 ;  /* 0x00007610ff167816 */ /* 0x000fc60000000016 */
[----:B------:R-:W-:Y:S01]  /*12a0*/  IMAD.X R15, R25, 0x1, R55, P0 ;  /* 0x00000001190f7824 */ /* 0x000fe200000e0637 */
[----:B------:R-:W-:-:S04]  /*12b0*/  ISETP.GE.AND P0, PT, R3, UR4, PT ;  /* 0x0000000403007c0c */ /* 0x000fc8000bf06270 */
[----:B------:R1:W3:Y:S01]  /*12c0*/  @!P1 LDG.E.U16 R22, [R14.64] ;  /* 0x000000060e169981 */ /* 0x0002e2000c1e1500 */
[----:B------:R-:W-:Y:S01]  /*12d0*/  PRMT R51, RZ, 0x7610, R51 ;  /* 0x00007610ff337816 */ /* 0x000fe20000000033 */
[C---:B------:R-:W-:Y:S02]  /*12e0*/  IMAD.WIDE R12, R43.reuse, 0x2, R26 ;  /* 0x000000022b0c7825 */ /* 0x040fe400078e021a */
[----:B------:R-:W-:Y:S06]  /*12f0*/  BAR.SYNC.DEFER_BLOCKING 0x0 ;  /* 0x0000000000007b1d */ /* 0x000fec0000010000 */
[----:B------:R4:W5:Y:S01]  /*1300*/  @!P0 LDG.E.U16 R51, [R12.64] ;  /* 0x000000060c338981 */ /* 0x000962000c1e1500 */
[----:B------:R-:W-:Y:S01]  /*1310*/  PRMT R59, RZ, 0x7610, R59 ;  /* 0x00007610ff3b7816 */ /* 0x000fe2000000003b */
[----:B0-----:R-:W-:Y:S01]  /*1320*/  IMAD.WIDE R20, R43, 0x2, R28 ;  /* 0x000000022b147825 */ /* 0x001fe200078e021c */
[----:B------:R-:W-:-:S02]  /*1330*/  PRMT R23, RZ, 0x7610, R23 ;  /* 0x00007610ff177816 */ /* 0x000fc40000000017 */
[----:B------:R-:W-:Y:S01]  /*1340*/  PRMT R57, RZ, 0x7610, R57 ;  /* 0x00007610ff397816 */ /* 0x000fe20000000039 */
[C---:B-1----:R-:W-:Y:S01]  /*1350*/  IMAD.WIDE R14, R43.reuse, 0x2, R30 ;  /* 0x000000022b0e7825 */ /* 0x042fe200078e021e */
[----:B------:R0:W5:Y:S03]  /*1360*/  @!P0 LDG.E.U16 R59, [R20.64] ;  /* 0x00000006143b8981 */ /* 0x000166000c1e1500 */
[C---:B----4-:R-:W-:Y:S01]  /*1370*/  IMAD.WIDE R12, R43.reuse, 0x2, R32 ;  /* 0x000000022b0c7825 */ /* 0x050fe200078e0220 */
[----:B------:R1:W4:Y:S01]  /*1380*/  @!P0 LDG.E.U16 R23, [R14.64] ;  /* 0x000000060e178981 */ /* 0x000322000c1e1500 */
[----:B------:R-:W-:Y:S02]  /*1390*/  PRMT R61, RZ, 0x7610, R61 ;  /* 0x00007610ff3d7816 */ /* 0x000fe4000000003d */
[----:B------:R-:W-:Y:S01]  /*13a0*/  PRMT R52, RZ, 0x7610, R52 ;  /* 0x00007610ff347816 */ /* 0x000fe20000000034 */
[----:B------:R1:W4:Y:S01]  /*13b0*/  @!P0 LDG.E.U16 R57, [R12.64] ;  /* 0x000000060c398981 */ /* 0x000322000c1e1500 */
[----:B------:R-:W-:Y:S01]  /*13c0*/  PRMT R54, RZ, 0x7610, R54 ;  /* 0x00007610ff367816 */ /* 0x000fe20000000036 */
[----:B0-----:R-:W-:Y:S01]  /*13d0*/  IMAD.WIDE R20, R43, 0x2, R34 ;  /* 0x000000022b147825 */ /* 0x001fe200078e0222 */
[----:B------:R-:W-:-:S03]  /*13e0*/  PRMT R56, RZ, 0x7610, R56 ;  /* 0x00007610ff387816 */ /* 0x000fc60000000038 */
[C---:B-1----:R-:W-:Y:S01]  /*13f0*/  IMAD.WIDE R14, R43.reuse, 0x2, R36 ;  /* 0x000000022b0e7825 */ /* 0x042fe200078e0224 */
[----:B------:R-:W4:Y:S03]  /*1400*/  @!P0 LDG.E.U16 R61, [R20.64] ;  /* 0x00000006143d8981 */ /* 0x000f26000c1e1500 */
[C---:B------:R-:W-:Y:S01]  /*1410*/  IMAD.WIDE R12, R43.reuse, 0x2, R38 ;  /* 0x000000022b0c7825 */ /* 0x040fe200078e0226 */
[----:B------:R-:W4:Y:S04]  /*1420*/  @!P0 LDG.E.U16 R52, [R14.64] ;  /* 0x000000060e348981 */ /* 0x000f28000c1e1500 */
[----:B------:R-:W4:Y:S04]  /*1430*/  @!P0 LDG.E.U16 R54, [R12.64] ;  /* 0x000000060c368981 */ /* 0x000f28000c1e1500 */
[----:B--2---:R-:W-:Y:S04]  /*1440*/  STS.U16 [R48+0x1000], R50 ;  /* 0x0010003230007388 */ /* 0x004fe80000000400 */
[----:B---3--:R-:W-:Y:S04]  /*1450*/  STS.U16 [R48+0x1200], R22 ;  /* 0x0012001630007388 */ /* 0x008fe80000000400 */
[----:B-----5:R0:W-:Y:S02]  /*1460*/  STS.U16 [R8], R51 ;  /* 0x0000003308007388 */ /* 0x0201e40000000400 */
[----:B0-----:R-:W-:-:S05]  /*1470*/  IMAD.WIDE R50, R43, 0x2, R40 ;  /* 0x000000022b327825 */ /* 0x001fca00078e0228 */
[----:B------:R-:W2:Y:S04]  /*1480*/  @!P0 LDG.E.U16 R56, [R50.64] ;  /* 0x0000000632388981 */ /* 0x000ea8000c1e1500 */
[----:B------:R-:W-:Y:S04]  /*1490*/  STS.U16 [R8+0x200], R59 ;  /* 0x0002003b08007388 */ /* 0x000fe80000000400 */
[----:B----4-:R-:W-:Y:S04]  /*14a0*/  STS.U16 [R8+0x400], R23 ;  /* 0x0004001708007388 */ /* 0x010fe80000000400 */
[----:B------:R-:W-:Y:S04]  /*14b0*/  STS.U16 [R8+0x600], R57 ;  /* 0x0006003908007388 */ /* 0x000fe80000000400 */
[----:B------:R-:W-:Y:S04]  /*14c0*/  STS.U16 [R8+0x800], R61 ;  /* 0x0008003d08007388 */ /* 0x000fe80000000400 */
[----:B------:R-:W-:Y:S04]  /*14d0*/  STS.U16 [R8+0xa00], R52 ;  /* 0x000a003408007388 */ /* 0x000fe80000000400 */
[----:B------:R-:W-:Y:S01]  /*14e0*/  STS.U16 [R8+0xc00], R54 ;  /* 0x000c003608007388 */ /* 0x000fe20000000400 */
[----:B------:R-:W-:-:S04]  /*14f0*/  IADD3 R44, R44, -0x1, RZ ;  /* 0xffffffff2c2c7810 */ /* 0x000fc80007ffe0ff */
[----:B------:R-:W-:Y:S01]  /*1500*/  ISETP.NE.U32.AND P0, PT, R44, RZ, PT ;  /* 0x000000ff2c00720c */ /* 0x000fe20003f05070 */
[----:B------:R-:W-:Y:S01]  /*1510*/  UIADD3 UR4, UR4, -0x20, URZ ;  /* 0xffffffe004047890 */ /* 0x000fe2000fffe03f */
[----:B------:R-:W-:-:S04]  /*1520*/  IMAD.WIDE R40, R45, 0x2, R40 ;  /* 0x000000022d287825 */ /* 0x000fc800078e0228 */
[----:B------:R-:W-:-:S04]  /*1530*/  IMAD.WIDE R38, R45, 0x2, R38 ;  /* 0x000000022d267825 */ /* 0x000fc800078e0226 */
[----:B------:R-:W-:-:S04]  /*1540*/  IMAD.WIDE R36, R45, 0x2, R36 ;  /* 0x000000022d247825 */ /* 0x000fc800078e0224 */
[----:B------:R-:W-:-:S04]  /*1550*/  IMAD.WIDE R34, R45, 0x2, R34 ;  /* 0x000000022d227825 */ /* 0x000fc800078e0222 */
[----:B------:R-:W-:-:S04]  /*1560*/  IMAD.WIDE R32, R45, 0x2, R32 ;  /* 0x000000022d207825 */ /* 0x000fc800078e0220 */
[----:B------:R-:W-:-:S04]  /*1570*/  IMAD.WIDE R30, R45, 0x2, R30 ;  /* 0x000000022d1e7825 */ /* 0x000fc800078e021e */
[----:B------:R-:W-:-:S04]  /*1580*/  IMAD.WIDE R28, R45, 0x2, R28 ;  /* 0x000000022d1c7825 */ /* 0x000fc800078e021c */
[----:B------:R-:W-:-:S04]  /*1590*/  IMAD.WIDE R26, R45, 0x2, R26 ;  /* 0x000000022d1a7825 */ /* 0x000fc800078e021a */
[----:B------:R-:W-:Y:S01]  /*15a0*/  IMAD.WIDE R24, R46, 0x2, R24 ;  /* 0x000000022e187825 */ /* 0x000fe200078e0218 */
[----:B--2---:R-:W-:Y:S04]  /*15b0*/  STS.U16 [R8+0xe00], R56 ;  /* 0x000e003808007388 */ /* 0x004fe80000000400 */
[----:B------:R-:W-:Y:S06]  /*15c0*/  BAR.SYNC.DEFER_BLOCKING 0x0 ;  /* 0x0000000000007b1d */ /* 0x000fec0000010000 */
[----:B------:R-:W-:Y:S04]  /*15d0*/  LDSM.16.MT88.4 R20, [R10+0x1000] ;  /* 0x001000000a14783b */ /* 0x000fe80000004200 */
[----:B------:R-:W0:Y:S02]  /*15e0*/  LDSM.16.M88.4 R12, [R11] ;  /* 0x000000000b0c783b */ /* 0x000e240000000200 */
[----:B0-----:R-:W-:Y:S02]  /*15f0*/  HMMA.16816.F32 R16, R20, R12, R16 ;  /* 0x0000000c1410723c */ /* 0x001fe40000001810 */
[----:B------:R-:W0:Y:S11]  /*1600*/  LDSM.16.MT88.4 R20, [R10+0x1200] ;  /* 0x001200000a14783b */ /* 0x000e360000004200 */
[----:B------:R-:W-:Y:S11]  /*1610*/  @!UPT UIADD3 URZ, URZ, URZ, URZ ;  /* 0x0000003f3f3ff290 */ /* 0x000ff6000fffe03f */
[----:B0-----:R-:W-:Y:S01]  /*1620*/  HMMA.16816.F32 R16, R20, R14, R16 ;  /* 0x0000000e1410723c */ /* 0x001fe20000001810 */
[----:B------:R-:W-:Y:S07]  /*1630*/  @P0 BRA `(.L_x_1) ;  /* 0xfffffbe000000947 */ /* 0x000fee000383ffff */
[----:B------:R-:W-:-:S15]  /*1640*/  NOP ;  /* 0x0000000000007918 */ /* 0x000fde0000000000 */
[----:B------:R-:W-:-:S01]  /*1650*/  NOP ;  /* 0x0000000000007918 */ /* 0x000fc20000000000 */
[----:B------:R-:W-:Y:S02]  /*1660*/  F2FP.PACK_AB R18, R19, R18 ;  /* 0x000000121312723e */ /* 0x000fe400000000ff */
[----:B------:R-:W-:-:S07]  /*1670*/  F2FP.PACK_AB R16, R17, R16 ;  /* 0x000000101110723e */ /* 0x000fce00000000ff */
.L_x_0:
[----:B------:R-:W-:Y:S01]  /*1680*/  BAR.SYNC.DEFER_BLOCKING 0x0 ;  /* 0x0000000000007b1d */ /* 0x000fe20000010000 */
[--C-:B------:R-:W-:Y:S01]  /*1690*/  LOP3.LUT R11, R7, 0x1c, R0.reuse, 0xf8, !PT ;  /* 0x0000001c070b7812 */ /* 0x100fe200078ef800 */
[----:B------:R-:W-:Y:S01]  /*16a0*/  IMAD.SHL.U32 R7, R0, 0x4, RZ ;  /* 0x0000000400077824 */ /* 0x000fe200078e00ff */
[----:B------:R-:W-:Y:S02]  /*16b0*/  SHF.R.U32.HI R8, RZ, 0x5, R0 ;  /* 0x00000005ff087819 */ /* 0x000fe40000011600 */
[----:B------:R-:W-:Y:S02]  /*16c0*/  LOP3.LUT R6, R6, 0x600, RZ, 0xc0, !PT ;  /* 0x0000060006067812 */ /* 0x000fe400078ec0ff */
[----:B------:R-:W-:-:S02]  /*16d0*/  LOP3.LUT R8, R11, 0x2, R8, 0xf8, !PT ;  /* 0x000000020b087812 */ /* 0x000fc400078ef808 */
[----:B------:R-:W-:Y:S01]  /*16e0*/  PRMT R12, R16, 0x7632, R12 ;  /* 0x00007632100c7816 */ /* 0x000fe2000000000c */
[----:B------:R-:W-:Y:S01]  /*16f0*/  IMAD R3, R3, 0x4, R6 ;  /* 0x0000000403037824 */ /* 0x000fe200078e0206 */
[----:B------:R-:W-:Y:S02]  /*1700*/  LOP3.LUT R8, R8, 0x80, R7, 0xf8, !PT ;  /* 0x0000008008087812 */ /* 0x000fe400078ef807 */
[----:B------:R-:W-:Y:S02]  /*1710*/  PRMT R14, R18, 0x7632, R14 ;  /* 0x00007632120e7816 */ /* 0x000fe4000000000e */
[----:B------:R-:W-:Y:S02]  /*1720*/  LOP3.LUT R8, R8, 0x100, R5, 0xf8, !PT ;  /* 0x0000010008087812 */ /* 0x000fe400078ef805 */
[----:B------:R-:W-:Y:S02]  /*1730*/  LOP3.LUT R11, R3, 0xe0, R0, 0x78, !PT ;  /* 0x000000e0030b7812 */ /* 0x000fe400078e7800 */
[----:B------:R-:W-:-:S02]  /*1740*/  LOP3.LUT R6, R8, 0x40, RZ, 0x3c, !PT ;  /* 0x0000004008067812 */ /* 0x000fc400078e3cff */
[C---:B------:R-:W-:Y:S02]  /*1750*/  LOP3.LUT R7, R8.reuse, 0x20, RZ, 0x3c, !PT ;  /* 0x0000002008077812 */ /* 0x040fe400078e3cff */
[----:B------:R-:W-:Y:S01]  /*1760*/  LOP3.LUT R10, R8, 0x60, RZ, 0x3c, !PT ;  /* 0x00000060080a7812 */ /* 0x000fe200078e3cff */
[----:B------:R-:W-:Y:S01]  /*1770*/  STS.U16 [R8], R16 ;  /* 0x0000001008007388 */ /* 0x000fe20000000400 */
[C---:B------:R-:W-:Y:S01]  /*1780*/  ISETP.GE.AND P0, PT, R2.reuse, c[0x0][0x178], PT ;  /* 0x00005e0002007a0c */ /* 0x040fe20003f06270 */
[----:B------:R-:W-:Y:S01]  /*1790*/  IMAD R2, R2, c[0x0][0x194], RZ ;  /* 0x0000650002027a24 */ /* 0x000fe200078e02ff */
[C---:B------:R-:W-:Y:S01]  /*17a0*/  LOP3.LUT R3, R9.reuse, R4, RZ, 0xfc, !PT ;  /* 0x0000000409037212 */ /* 0x040fe200078efcff */
[----:B------:R0:W-:Y:S01]  /*17b0*/  STS.U16 [R6+0x400], R12 ;  /* 0x0004000c06007388 */ /* 0x0001e20000000400 */
[C-C-:B------:R-:W-:Y:S02]  /*17c0*/  LOP3.LUT R5, R9.reuse, 0x20, R4.reuse, 0xfe, !PT ;  /* 0x0000002009057812 */ /* 0x140fe400078efe04 */
[----:B------:R-:W-:Y:S01]  /*17d0*/  LEA.HI R0, R0, R9, RZ, 0x1c ;  /* 0x0000000900007211 */ /* 0x000fe200078fe0ff */
[----:B------:R1:W-:Y:S01]  /*17e0*/  STS.U16 [R7+0x200], R18 ;  /* 0x0002001207007388 */ /* 0x0003e20000000400 */
[----:B------:R-:W-:-:S02]  /*17f0*/  LOP3.LUT R4, R9, 0x10, R4, 0xfe, !PT ;  /* 0x0000001009047812 */ /* 0x000fc400078efe04 */
[C---:B------:R-:W-:Y:S01]  /*1800*/  ISETP.LT.AND P3, PT, R3.reuse, c[0x0][0x17c], !P0 ;  /* 0x00005f0003007a0c */ /* 0x040fe20004761270 */
[----:B------:R2:W-:Y:S01]  /*1810*/  STS.U16 [R10+0x600], R14 ;  /* 0x0006000e0a007388 */ /* 0x0005e20000000400 */
[----:B------:R-:W-:-:S03]  /*1820*/  IMAD R3, R3, c[0x0][0x198], RZ ;  /* 0x0000660003037a24 */ /* 0x000fc600078e02ff */
[----:B------:R-:W-:Y:S01]  /*1830*/  BAR.SYNC.DEFER_BLOCKING 0x0 ;  /* 0x0000000000007b1d */ /* 0x000fe20000010000 */
[----:B0-----:R-:W-:Y:S01]  /*1840*/  IMAD.MOV.U32 R6, RZ, RZ, c[0x0][0x198] ;  /* 0x00006600ff067624 */ /* 0x001fe200078e00ff */
[----:B------:R-:W-:Y:S01]  /*1850*/  ISETP.LT.AND P1, PT, R5, c[0x0][0x17c], !P0 ;  /* 0x00005f0005007a0c */ /* 0x000fe20004721270 */
[----:B------:R-:W-:Y:S01]  /*1860*/  IMAD R5, R4, c[0x0][0x198], RZ ;  /* 0x0000660004057a24 */ /* 0x000fe200078e02ff */
[----:B------:R-:W-:Y:S01]  /*1870*/  LEA R8, P4, R2, c[0x0][0x170], 0x1 ;  /* 0x00005c0002087a11 */ /* 0x000fe200078808ff */
[----:B-1----:R-:W-:Y:S01]  /*1880*/  IMAD R7, R6, 0x20, R3 ;  /* 0x0000002006077824 */ /* 0x002fe200078e0203 */
[----:B------:R-:W-:Y:S02]  /*1890*/  IADD3 R0, R0, 0x30, RZ ;  /* 0x0000003000007810 */ /* 0x000fe40007ffe0ff */
[----:B------:R-:W-:Y:S02]  /*18a0*/  ISETP.LT.AND P2, PT, R4, c[0x0][0x17c], !P0 ;  /* 0x00005f0004007a0c */ /* 0x000fe40004741270 */
[----:B--2---:R-:W-:Y:S01]  /*18b0*/  LEA.HI.X.SX32 R10, R2, c[0x0][0x174], 0x1, P4 ;  /* 0x00005d00020a7a11 */ /* 0x004fe200020f0eff */
[C---:B------:R-:W-:Y:S01]  /*18c0*/  IMAD R9, R0.reuse, c[0x0][0x198], RZ ;  /* 0x0000660000097a24 */ /* 0x040fe200078e02ff */
[----:B------:R-:W-:-:S02]  /*18d0*/  ISETP.LT.AND P0, PT, R0, c[0x0][0x17c], !P0 ;  /* 0x00005f0000007a0c */ /* 0x000fc40004701270 */
[-C--:B------:R-:W-:Y:S02]  /*18e0*/  LEA R2, P4, R3, R8.reuse, 0x1 ;  /* 0x0000000803027211 */ /* 0x080fe400078808ff */
[-C--:B------:R-:W-:Y:S02]  /*18f0*/  LEA R4, P6, R5, R8.reuse, 0x1 ;  /* 0x0000000805047211 */ /* 0x080fe400078c08ff */
[----:B------:R-:W-:Y:S02]  /*1900*/  LEA R6, P5, R7, R8, 0x1 ;  /* 0x0000000807067211 */ /* 0x000fe400078a08ff */
[-C--:B------:R-:W-:Y:S02]  /*1910*/  LEA.HI.X.SX32 R3, R3, R10.reuse, 0x1, P4 ;  /* 0x0000000a03037211 */ /* 0x080fe400020f0eff */
[-C--:B------:R-:W-:Y:S01]  /*1920*/  LEA.HI.X.SX32 R5, R5, R10.reuse, 0x1, P6 ;  /* 0x0000000a05057211 */ /* 0x080fe200030f0eff */
[----:B------:R-:W0:Y:S01]  /*1930*/  LDS R13, [R11] ;  /* 0x000000000b0d7984 */ /* 0x000e220000000800 */
[----:B------:R-:W-:-:S02]  /*1940*/  LEA.HI.X.SX32 R7, R7, R10, 0x1, P5 ;  /* 0x0000000a07077211 */ /* 0x000fc400028f0eff */
[C---:B------:R-:W-:Y:S01]  /*1950*/  LEA R8, P4, R9.reuse, R8, 0x1 ;  /* 0x0000000809087211 */ /* 0x040fe200078808ff */
[----:B------:R-:W1:Y:S03]  /*1960*/  LDS R15, [R11+0x100] ;  /* 0x000100000b0f7984 */ /* 0x000e660000000800 */
[----:B------:R-:W-:Y:S02]  /*1970*/  LEA.HI.X.SX32 R9, R9, R10, 0x1, P4 ;  /* 0x0000000a09097211 */ /* 0x000fe400020f0eff */
[----:B0-----:R-:W-:Y:S01]  /*1980*/  PRMT R0, R13, 0x7632, R0 ;  /* 0x000076320d007816 */ /* 0x001fe20000000000 */
[----:B------:R0:W-:Y:S04]  /*1990*/  @P3 STG.E.U16 [R2.64], R13 ;  /* 0x0000000d02003986 */ /* 0x0001e8000c101506 */
[----:B------:R0:W-:Y:S04]  /*19a0*/  @P2 STG.E.U16 [R4.64], R0 ;  /* 0x0000000004002986 */ /* 0x0001e8000c101506 */
[----:B-1----:R0:W-:Y:S01]  /*19b0*/  @P1 STG.E.U16 [R6.64], R15 ;  /* 0x0000000f06001986 */ /* 0x0021e2000c101506 */
[----:B------:R-:W-:Y:S05]  /*19c0*/  @!P0 EXIT ;  /* 0x000000000000894d */ /* 0x000fea0003800000 */
[----:B0-----:R-:W-:-:S05]  /*19d0*/  PRMT R4, R15, 0x7632, R4 ;  /* 0x000076320f047816 */ /* 0x001fca0000000004 */
[----:B------:R-:W-:Y:S01]  /*19e0*/  STG.E.U16 [R8.64], R4 ;  /* 0x0000000408007986 */ /* 0x000fe2000c101506 */
[----:B------:R-:W-:Y:S05]  /*19f0*/  EXIT ;  /* 0x000000000000794d */ /* 0x000fea0003800000 */
.L_x_2:
[----:B------:R-:W-:-:S00]  /*1a00*/  BRA `(.L_x_2) ;  /* 0xfffffff000007947 */ /* 0x000fc0000383ffff */
[----:B------:R-:W-:-:S00]  /*1a10*/  NOP ;  /* 0x0000000000007918 */ /* 0x000fc00000000000 */
        /* <DEDUP_REMOVED lines=14> */
.L_x_3:


//--------------------- .nv.shared.matmul_kernel  --------------------------
	.section	.nv.shared.matmul_kernel,"aw",@nobits
	.sectionflags	@""
	.align	16
